	.headerflags	@"EF_CUDA_TEXMODE_UNIFIED EF_CUDA_64BIT_ADDRESS EF_CUDA_ACCELERATORS EF_CUDA_SM90 EF_CUDA_VIRTUAL_SM(EF_CUDA_SM90)"
	.elftype	@"ET_EXEC"


//--------------------- .nv.info                  --------------------------
	.section	.nv.info,"",@"SHT_CUDA_INFO"
	.align	4


	//----- nvinfo : EIATTR_REGCOUNT
	.align		4
        /*0000*/ 	.byte	0x04, 0x2f
        /*0002*/ 	.short	(.L_1 - .L_0)
	.align		4
.L_0:
        /*0004*/ 	.word	index@(triton_poi_fused_add_convolution_mul_2)
        /*0008*/ 	.word	0x00000014


	//----- nvinfo : EIATTR_MIN_STACK_SIZE
	.align		4
.L_1:
        /*000c*/ 	.byte	0x04, 0x12
        /*000e*/ 	.short	(.L_3 - .L_2)
	.align		4
.L_2:
        /*0010*/ 	.word	index@(triton_poi_fused_add_convolution_mul_2)
        /*0014*/ 	.word	0x00000000


	//----- nvinfo : EIATTR_FRAME_SIZE
	.align		4
.L_3:
        /*0018*/ 	.byte	0x04, 0x11
        /*001a*/ 	.short	(.L_5 - .L_4)
	.align		4
.L_4:
        /*001c*/ 	.word	index@(triton_poi_fused_add_convolution_mul_2)
        /*0020*/ 	.word	0x00000000


	//----- nvinfo : EIATTR_MIN_STACK_SIZE
	.align		4
.L_5:
        /*0024*/ 	.byte	0x04, 0x12
        /*0026*/ 	.short	(.L_7 - .L_6)
	.align		4
.L_6:
        /*0028*/ 	.word	index@(triton_poi_fused_add_convolution_mul_2)
        /*002c*/ 	.word	0x00000000
.L_7:


//--------------------- .nv.info.triton_poi_fused_add_convolution_mul_2 --------------------------
	.section	.nv.info.triton_poi_fused_add_convolution_mul_2,"",@"SHT_CUDA_INFO"
	.sectionflags	@""
	.align	4


	//----- nvinfo : EIATTR_CUDA_API_VERSION
	.align		4
        /*0000*/ 	.byte	0x04, 0x37
        /*0002*/ 	.short	(.L_9 - .L_8)
.L_8:
        /*0004*/ 	.word	0x0000007c


	//----- nvinfo : EIATTR_KPARAM_INFO
	.align		4
.L_9:
        /*0008*/ 	.byte	0x04, 0x17
        /*000a*/ 	.short	(.L_11 - .L_10)
.L_10:
        /*000c*/ 	.word	0x00000000
        /*0010*/ 	.short	0x0005
        /*0012*/ 	.short	0x0028
        /*0014*/ 	.byte	0x00, 0xf0, 0x11, 0x00


	//----- nvinfo : EIATTR_KPARAM_INFO
	.align		4
.L_11:
        /*0018*/ 	.byte	0x04, 0x17
        /*001a*/ 	.short	(.L_13 - .L_12)
.L_12:
        /*001c*/ 	.word	0x00000000
        /*0020*/ 	.short	0x0004
        /*0022*/ 	.short	0x0020
        /*0024*/ 	.byte	0x00, 0xf4, 0x21, 0x00


	//----- nvinfo : EIATTR_KPARAM_INFO
	.align		4
.L_13:
        /*0028*/ 	.byte	0x04, 0x17
        /*002a*/ 	.short	(.L_15 - .L_14)
.L_14:
        /*002c*/ 	.word	0x00000000
        /*0030*/ 	.short	0x0003
        /*0032*/ 	.short	0x0018
        /*0034*/ 	.byte	0x00, 0xf4, 0x21, 0x00


	//----- nvinfo : EIATTR_KPARAM_INFO
	.align		4
.L_15:
        /*0038*/ 	.byte	0x04, 0x17
        /*003a*/ 	.short	(.L_17 - .L_16)
.L_16:
        /*003c*/ 	.word	0x00000000
        /*0040*/ 	.short	0x0002
        /*0042*/ 	.short	0x0010
        /*0044*/ 	.byte	0x00, 0xf4, 0x21, 0x00


	//----- nvinfo : EIATTR_KPARAM_INFO
	.align		4
.L_17:
        /*0048*/ 	.byte	0x04, 0x17
        /*004a*/ 	.short	(.L_19 - .L_18)
.L_18:
        /*004c*/ 	.word	0x00000000
        /*0050*/ 	.short	0x0001
        /*0052*/ 	.short	0x0008
        /*0054*/ 	.byte	0x00, 0xf4, 0x21, 0x00


	//----- nvinfo : EIATTR_KPARAM_INFO
	.align		4
.L_19:
        /*0058*/ 	.byte	0x04, 0x17
        /*005a*/ 	.short	(.L_21 - .L_20)
.L_20:
        /*005c*/ 	.word	0x00000000
        /*0060*/ 	.short	0x0000
        /*0062*/ 	.short	0x0000
        /*0064*/ 	.byte	0x00, 0xf4, 0x21, 0x00


	//----- nvinfo : EIATTR_SPARSE_MMA_MASK
	.align		4
.L_21:
        /*0068*/ 	.byte	0x03, 0x50
        /*006a*/ 	.short	0x0000


	//----- nvinfo : EIATTR_MAXREG_COUNT
	.align		4
        /*006c*/ 	.byte	0x03, 0x1b
        /*006e*/ 	.short	0x00ff


	//----- nvinfo : EIATTR_EXIT_INSTR_OFFSETS
	.align		4
        /*0070*/ 	.byte	0x04, 0x1c
        /*0072*/ 	.short	(.L_23 - .L_22)


	//   ....[0]....
.L_22:
        /*0074*/ 	.word	0x00000220


	//   ....[1]....
        /*0078*/ 	.word	0x00000240


	//----- nvinfo : EIATTR_REQNTID
	.align		4
.L_23:
        /*007c*/ 	.byte	0x04, 0x10
        /*007e*/ 	.short	(.L_25 - .L_24)
.L_24:
        /*0080*/ 	.word	0x00000080
        /*0084*/ 	.word	0x00000001
        /*0088*/ 	.word	0x00000001


	//----- nvinfo : EIATTR_CBANK_PARAM_SIZE
	.align		4
.L_25:
        /*008c*/ 	.byte	0x03, 0x19
        /*008e*/ 	.short	0x002c


	//----- nvinfo : EIATTR_PARAM_CBANK
	.align		4
        /*0090*/ 	.byte	0x04, 0x0a
        /*0092*/ 	.short	(.L_27 - .L_26)
	.align		4
.L_26:
        /*0094*/ 	.word	index@(.nv.constant0.triton_poi_fused_add_convolution_mul_2)
        /*0098*/ 	.short	0x0210
        /*009a*/ 	.short	0x002c


	//----- nvinfo : EIATTR_SW_WAR
	.align		4
.L_27:
        /*009c*/ 	.byte	0x04, 0x36
        /*009e*/ 	.short	(.L_29 - .L_28)
.L_28:
        /*00a0*/ 	.word	0x00000008
.L_29:


//--------------------- .nv.callgraph             --------------------------
	.section	.nv.callgraph,"",@"SHT_CUDA_CALLGRAPH"
	.align	4
	.sectionentsize	8
	.align		4
        /*0000*/ 	.word	0x00000000
	.align		4
        /*0004*/ 	.word	0xffffffff
	.align		4
        /*0008*/ 	.word	0x00000000
	.align		4
        /*000c*/ 	.word	0xfffffffe
	.align		4
        /*0010*/ 	.word	0x00000000
	.align		4
        /*0014*/ 	.word	0xfffffffd
	.align		4
        /*0018*/ 	.word	0x00000000
	.align		4
        /*001c*/ 	.word	0xfffffffc


//--------------------- .text.triton_poi_fused_add_convolution_mul_2 --------------------------
	.section	.text.triton_poi_fused_add_convolution_mul_2,"ax",@progbits
	.align	128
        .global         triton_poi_fused_add_convolution_mul_2
        .type           triton_poi_fused_add_convolution_mul_2,@function
        .size           triton_poi_fused_add_convolution_mul_2,(.L_x_1 - triton_poi_fused_add_convolution_mul_2)
        .other          triton_poi_fused_add_convolution_mul_2,@"STO_CUDA_ENTRY STV_DEFAULT"
triton_poi_fused_add_convolution_mul_2:
.text.triton_poi_fused_add_convolution_mul_2:
[----:B------:R-:W0:Y:S02]  /*0000*/  LDC R1, c[0x0][0x28] ;  /* 0x00000a00ff017b82 */ /* 0x000e240000000800 */
[----:B------:R-:W1:Y:S01]  /*0010*/  S2R R7, SR_TID.X ;  /* 0x0000000000077919 */ /* 0x000e620000002100 */
[----:B------:R-:W2:Y:S01]  /*0020*/  LDC.64 R8, c[0x0][0x218] ;  /* 0x00008600ff087b82 */ /* 0x000ea20000000a00 */
[----:B------:R-:W-:Y:S01]  /*0030*/  CS2R R14, SRZ ;  /* 0x00000000000e7805 */ /* 0x000fe2000001ff00 */
[----:B------:R-:W-:Y:S01]  /*0040*/  ULDC.64 UR4, c[0x0][0x208] ;  /* 0x0000820000047ab9 */ /* 0x000fe20000000a00 */
[----:B------:R-:W3:Y:S05]  /*0050*/  S2R R0, SR_CTAID.X ;  /* 0x0000000000007919 */ /* 0x000eea0000002500 */
[----:B------:R-:W4:Y:S08]  /*0060*/  LDC.64 R4, c[0x0][0x210] ;  /* 0x00008400ff047b82 */ /* 0x000f300000000a00 */
[----:B------:R-:W5:Y:S01]  /*0070*/  LDC.64 R10, c[0x0][0x228] ;  /* 0x00008a00ff0a7b82 */ /* 0x000f620000000a00 */
[----:B-1----:R-:W-:-:S02]  /*0080*/  LOP3.LUT R7, R7, 0x7f, RZ, 0xc0, !PT ;  /* 0x0000007f07077812 */ /* 0x002fc400078ec0ff */
[----:B---3--:R-:W-:-:S03]  /*0090*/  SHF.R.S32.HI R2, RZ, 0x18, R0 ;  /* 0x00000018ff027819 */ /* 0x008fc60000011400 */
[----:B------:R-:W-:Y:S01]  /*00a0*/  IMAD R7, R0, 0x80, R7 ;  /* 0x0000008000077824 */ /* 0x000fe200078e0207 */
[----:B------:R-:W-:-:S03]  /*00b0*/  SGXT R0, R2, 0x1 ;  /* 0x000000010200781a */ /* 0x000fc60000000200 */
[C---:B----4-:R-:W-:Y:S01]  /*00c0*/  IMAD.WIDE R4, R7.reuse, 0x4, R4 ;  /* 0x0000000407047825 */ /* 0x050fe200078e0204 */
[----:B------:R-:W1:Y:S01]  /*00d0*/  LDC.64 R2, c[0x0][0x220] ;  /* 0x00008800ff027b82 */ /* 0x000e620000000a00 */
[----:B------:R-:W-:Y:S02]  /*00e0*/  ISETP.GE.AND P0, PT, R7, 0x100, PT ;  /* 0x000001000700780c */ /* 0x000fe40003f06270 */
[----:B------:R-:W-:-:S04]  /*00f0*/  LEA.HI R0, R0, R7, RZ, 0x4 ;  /* 0x0000000700007211 */ /* 0x000fc800078f20ff */
[----:B------:R-:W-:-:S04]  /*0100*/  SHF.R.S32.HI R0, RZ, 0x4, R0 ;  /* 0x00000004ff007819 */ /* 0x000fc80000011400 */
[----:B------:R-:W-:-:S04]  /*0110*/  LEA.HI R6, R0, R0, RZ, 0x2 ;  /* 0x0000000000067211 */ /* 0x000fc800078f10ff */
[----:B------:R-:W-:-:S05]  /*0120*/  LOP3.LUT R13, R6, 0xfffffffc, RZ, 0xc0, !PT ;  /* 0xfffffffc060d7812 */ /* 0x000fca00078ec0ff */
[----:B------:R-:W-:Y:S01]  /*0130*/  IMAD.IADD R13, R0, 0x1, -R13 ;  /* 0x00000001000d7824 */ /* 0x000fe200078e0a0d */
[----:B------:R-:W-:-:S03]  /*0140*/  HFMA2.MMA R0, -RZ, RZ, 0, 0 ;  /* 0x00000000ff007435 */ /* 0x000fc600000001ff */
[----:B--2---:R-:W-:-:S05]  /*0150*/  IMAD.WIDE R8, R13, 0x4, R8 ;  /* 0x000000040d087825 */ /* 0x004fca00078e0208 */
[----:B------:R-:W2:Y:S01]  /*0160*/  @!P0 LDG.E.EL R15, desc[UR4][R8.64] ;  /* 0x00000004080f8981 */ /* 0x000ea2000c2e1900 */
[----:B------:R-:W-:Y:S02]  /*0170*/  IMAD.MOV.U32 R17, RZ, RZ, RZ ;  /* 0x000000ffff117224 */ /* 0x000fe400078e00ff */
[----:B-----5:R-:W-:Y:S01]  /*0180*/  IMAD.WIDE R10, R13, 0x4, R10 ;  /* 0x000000040d0a7825 */ /* 0x020fe200078e020a */
[----:B------:R-:W2:Y:S01]  /*0190*/  @!P0 LDG.E R0, desc[UR4][R4.64] ;  /* 0x0000000404008981 */ /* 0x000ea2000c1e1900 */
[----:B------:R-:W3:Y:S02]  /*01a0*/  LDC.64 R12, c[0x0][0x230] ;  /* 0x00008c00ff0c7b82 */ /* 0x000ee40000000a00 */
[C---:B-1----:R-:W-:Y:S01]  /*01b0*/  IMAD.WIDE R2, R7.reuse, 0x4, R2 ;  /* 0x0000000407027825 */ /* 0x042fe200078e0202 */
[----:B------:R-:W4:Y:S04]  /*01c0*/  @!P0 LDG.E.EL R17, desc[UR4][R10.64] ;  /* 0x000000040a118981 */ /* 0x000f28000c2e1900 */
[----:B------:R-:W4:Y:S01]  /*01d0*/  @!P0 LDG.E R14, desc[UR4][R2.64] ;  /* 0x00000004020e8981 */ /* 0x000f22000c1e1900 */
[----:B---3--:R-:W-:-:S04]  /*01e0*/  IMAD.WIDE R6, R7, 0x4, R12 ;  /* 0x0000000407067825 */ /* 0x008fc800078e020c */
[----:B--2---:R-:W-:-:S05]  /*01f0*/  FADD R15, R15, R0 ;  /* 0x000000000f0f7221 */ /* 0x004fca0000000000 */
[----:B------:R1:W-:Y:S01]  /*0200*/  @!P0 STG.E desc[UR4][R4.64], R15 ;  /* 0x0000000f04008986 */ /* 0x0003e2000c101904 */
[----:B----4-:R-:W-:Y:S01]  /*0210*/  FFMA R17, R15, R17, R14 ;  /* 0x000000110f117223 */ /* 0x010fe2000000000e */
[----:B------:R-:W-:Y:S06]  /*0220*/  @P0 EXIT ;  /* 0x000000000000094d */ /* 0x000fec0003800000 */
[----:B------:R-:W-:Y:S01]  /*0230*/  STG.E desc[UR4][R6.64], R17 ;  /* 0x0000001106007986 */ /* 0x000fe2000c101904 */
[----:B------:R-:W-:Y:S05]  /*0240*/  EXIT ;  /* 0x000000000000794d */ /* 0x000fea0003800000 */
.L_x_0:
[----:B------:R-:W-:-:S00]  /*0250*/  BRA `(.L_x_0) ;  /* 0xfffffffc00fc7947 */ /* 0x000fc0000383ffff */
[----:B------:R-:W-:-:S00]  /*0260*/  NOP ;  /* 0x0000000000007918 */ /* 0x000fc00000000000 */
        /* <DEDUP_REMOVED lines=9> */
.L_x_1:


//--------------------- .nv.constant0.triton_poi_fused_add_convolution_mul_2 --------------------------
	.section	.nv.constant0.triton_poi_fused_add_convolution_mul_2,"a",@progbits
	.sectionflags	@""
	.align	4
.nv.constant0.triton_poi_fused_add_convolution_mul_2:
	.zero		572
